//
// Generated by NVIDIA NVVM Compiler
//
// Compiler Build ID: CL-36424714
// Cuda compilation tools, release 13.0, V13.0.88
// Based on NVVM 20.0.0
//

.version 9.0
.target sm_100
.address_size 64

	// .globl	_Z13select_kernelPKiPKfS2_Pfi

.visible .entry _Z13select_kernelPKiPKfS2_Pfi(
	.param .u64 .ptr .align 1 _Z13select_kernelPKiPKfS2_Pfi_param_0,
	.param .u64 .ptr .align 1 _Z13select_kernelPKiPKfS2_Pfi_param_1,
	.param .u64 .ptr .align 1 _Z13select_kernelPKiPKfS2_Pfi_param_2,
	.param .u64 .ptr .align 1 _Z13select_kernelPKiPKfS2_Pfi_param_3,
	.param .u32 _Z13select_kernelPKiPKfS2_Pfi_param_4
)
{
	.reg .pred 	%p<16>;
	.reg .b32 	%r<36>;
	.reg .b32 	%f<33>;
	.reg .b64 	%rd<28>;

	ld.param.u64 	%rd17, [_Z13select_kernelPKiPKfS2_Pfi_param_0];
	ld.param.u64 	%rd18, [_Z13select_kernelPKiPKfS2_Pfi_param_1];
	ld.param.u64 	%rd19, [_Z13select_kernelPKiPKfS2_Pfi_param_2];
	ld.param.u64 	%rd20, [_Z13select_kernelPKiPKfS2_Pfi_param_3];
	ld.param.u32 	%r14, [_Z13select_kernelPKiPKfS2_Pfi_param_4];
	cvta.to.global.u64 	%rd1, %rd20;
	cvta.to.global.u64 	%rd2, %rd19;
	cvta.to.global.u64 	%rd3, %rd18;
	cvta.to.global.u64 	%rd4, %rd17;
	mov.u32 	%r15, %ctaid.x;
	mov.u32 	%r16, %ntid.x;
	mov.u32 	%r17, %tid.x;
	mad.lo.s32 	%r18, %r15, %r16, %r17;
	shl.b32 	%r1, %r18, 2;
	or.b32  	%r19, %r1, 3;
	setp.lt.s32 	%p1, %r19, %r14;
	@%p1 bra 	$L__BB0_24;
	setp.ge.s32 	%p2, %r1, %r14;
	@%p2 bra 	$L__BB0_23;
	and.b32  	%r2, %r14, 3;
	setp.eq.s32 	%p3, %r2, 0;
	mov.u32 	%r33, %r1;
	@%p3 bra 	$L__BB0_8;
	neg.s32 	%r31, %r2;
	mov.u32 	%r33, %r1;
$L__BB0_4:
	.pragma "nounroll";
	mul.wide.s32 	%rd5, %r33, 4;
	add.s64 	%rd6, %rd2, %rd5;
	add.s64 	%rd7, %rd3, %rd5;
	add.s64 	%rd21, %rd4, %rd5;
	ld.global.nc.u32 	%r20, [%rd21];
	setp.eq.s32 	%p4, %r20, 0;
	@%p4 bra 	$L__BB0_6;
	ld.global.nc.f32 	%f28, [%rd7];
	bra.uni 	$L__BB0_7;
$L__BB0_6:
	ld.global.nc.f32 	%f28, [%rd6];
$L__BB0_7:
	add.s64 	%rd22, %rd1, %rd5;
	st.global.f32 	[%rd22], %f28;
	add.s32 	%r33, %r33, 1;
	add.s32 	%r31, %r31, 1;
	setp.ne.s32 	%p5, %r31, 0;
	@%p5 bra 	$L__BB0_4;
$L__BB0_8:
	sub.s32 	%r21, %r1, %r14;
	setp.gt.u32 	%p6, %r21, -4;
	@%p6 bra 	$L__BB0_23;
	sub.s32 	%r34, %r33, %r14;
	add.s64 	%rd8, %rd4, 8;
	add.s64 	%rd9, %rd3, 8;
	add.s64 	%rd10, %rd2, 8;
	add.s64 	%rd11, %rd1, 8;
$L__BB0_10:
	mul.wide.s32 	%rd12, %r33, 4;
	add.s64 	%rd13, %rd8, %rd12;
	add.s64 	%rd14, %rd9, %rd12;
	add.s64 	%rd15, %rd10, %rd12;
	ld.global.nc.u32 	%r22, [%rd13+-8];
	setp.eq.s32 	%p7, %r22, 0;
	@%p7 bra 	$L__BB0_12;
	ld.global.nc.f32 	%f29, [%rd14+-8];
	bra.uni 	$L__BB0_13;
$L__BB0_12:
	ld.global.nc.f32 	%f29, [%rd15+-8];
$L__BB0_13:
	add.s64 	%rd16, %rd11, %rd12;
	st.global.f32 	[%rd16+-8], %f29;
	ld.global.nc.u32 	%r23, [%rd13+-4];
	setp.eq.s32 	%p8, %r23, 0;
	@%p8 bra 	$L__BB0_15;
	ld.global.nc.f32 	%f30, [%rd14+-4];
	bra.uni 	$L__BB0_16;
$L__BB0_15:
	ld.global.nc.f32 	%f30, [%rd15+-4];
$L__BB0_16:
	st.global.f32 	[%rd16+-4], %f30;
	ld.global.nc.u32 	%r24, [%rd13];
	setp.eq.s32 	%p9, %r24, 0;
	@%p9 bra 	$L__BB0_18;
	ld.global.nc.f32 	%f31, [%rd14];
	bra.uni 	$L__BB0_19;
$L__BB0_18:
	ld.global.nc.f32 	%f31, [%rd15];
$L__BB0_19:
	st.global.f32 	[%rd16], %f31;
	ld.global.nc.u32 	%r25, [%rd13+4];
	setp.eq.s32 	%p10, %r25, 0;
	@%p10 bra 	$L__BB0_21;
	ld.global.nc.f32 	%f32, [%rd14+4];
	bra.uni 	$L__BB0_22;
$L__BB0_21:
	ld.global.nc.f32 	%f32, [%rd15+4];
$L__BB0_22:
	st.global.f32 	[%rd16+4], %f32;
	add.s32 	%r33, %r33, 4;
	add.s32 	%r34, %r34, 4;
	setp.ne.s32 	%p11, %r34, 0;
	@%p11 bra 	$L__BB0_10;
$L__BB0_23:
	ret;
$L__BB0_24:
	shr.s32 	%r26, %r1, 2;
	mul.wide.s32 	%rd23, %r26, 16;
	add.s64 	%rd24, %rd4, %rd23;
	ld.global.nc.v4.u32 	{%r27, %r28, %r29, %r30}, [%rd24];
	add.s64 	%rd25, %rd3, %rd23;
	ld.global.nc.v4.f32 	{%f16, %f17, %f18, %f19}, [%rd25];
	add.s64 	%rd26, %rd2, %rd23;
	ld.global.nc.v4.f32 	{%f20, %f21, %f22, %f23}, [%rd26];
	setp.eq.s32 	%p12, %r27, 0;
	selp.f32 	%f24, %f20, %f16, %p12;
	setp.eq.s32 	%p13, %r28, 0;
	selp.f32 	%f25, %f21, %f17, %p13;
	setp.eq.s32 	%p14, %r29, 0;
	selp.f32 	%f26, %f22, %f18, %p14;
	setp.eq.s32 	%p15, %r30, 0;
	selp.f32 	%f27, %f23, %f19, %p15;
	add.s64 	%rd27, %rd1, %rd23;
	st.global.v4.f32 	[%rd27], {%f24, %f25, %f26, %f27};
	bra.uni 	$L__BB0_23;

}


// ===== COMPILED SASS (sm_100) =====

	.target	sm_100

	.elftype	@"ET_EXEC"


//--------------------- .note.nv.tkinfo           --------------------------
	.section	.note.nv.tkinfo,"",@"SHT_NOTE"
	.sectionflags	@"SHF_NOTE_NV_TKINFO"
	.tkinfo
        /*0018*/ 	.word	0x00000002
        /*0030*/ 	.string	""
        /*0030*/ 	.string	"ptxas"
        /*0030*/ 	.string	"Cuda compilation tools, release 13.0, V13.0.88"
        /*0030*/ 	.string	"Build cuda_13.0.r13.0/compiler.36424714_0"
        /*0030*/ 	.string	"-arch sm_100 -m 64 "



//--------------------- .note.nv.cuinfo           --------------------------
	.section	.note.nv.cuinfo,"",@"SHT_NOTE"
	.sectionflags	@"SHF_NOTE_NV_CUINFO"
        /*0018*/ 	.short	0x0002
        /*001a*/ 	.short	0x0064
        /*001c*/ 	.short	0x0082
	.zero		2


//--------------------- .nv.info                  --------------------------
	.section	.nv.info,"",@"SHT_CUDA_INFO"
	.align	4


	//----- nvinfo : EIATTR_REGCOUNT
	.align		4
        /*0000*/ 	.byte	0x04, 0x2f
        /*0002*/ 	.short	(.L_1 - .L_0)
	.align		4
.L_0:
        /*0004*/ 	.word	index@(_Z13select_kernelPKiPKfS2_Pfi)
        /*0008*/ 	.word	0x0000001a


	//----- nvinfo : EIATTR_FRAME_SIZE
	.align		4
.L_1:
        /*000c*/ 	.byte	0x04, 0x11
        /*000e*/ 	.short	(.L_3 - .L_2)
	.align		4
.L_2:
        /*0010*/ 	.word	index@(_Z13select_kernelPKiPKfS2_Pfi)
        /*0014*/ 	.word	0x00000000


	//----- nvinfo : EIATTR_MIN_STACK_SIZE
	.align		4
.L_3:
        /*0018*/ 	.byte	0x04, 0x12
        /*001a*/ 	.short	(.L_5 - .L_4)
	.align		4
.L_4:
        /*001c*/ 	.word	index@(_Z13select_kernelPKiPKfS2_Pfi)
        /*0020*/ 	.word	0x00000000
.L_5:


//--------------------- .nv.compat                --------------------------
	.section	.nv.compat,"",@"SHT_CUDA_COMPAT_INFO"
	.align	4
        /*0000*/ 	.byte	0x02, 0x09, 0x00, 0x00, 0x02, 0x02, 0x01, 0x00, 0x02, 0x05, 0x05, 0x00, 0x03, 0x07, 0x01, 0x01
        /*0010*/ 	.byte	0x02, 0x03, 0x00, 0x00, 0x02, 0x06, 0x01, 0x00, 0x04, 0x0b, 0x08, 0x00, 0x09, 0x00, 0x00, 0x00
        /*0020*/ 	.byte	0x00, 0x00, 0x00, 0x00


//--------------------- .nv.info._Z13select_kernelPKiPKfS2_Pfi --------------------------
	.section	.nv.info._Z13select_kernelPKiPKfS2_Pfi,"",@"SHT_CUDA_INFO"
	.sectionflags	@""
	.align	4


	//----- nvinfo : EIATTR_CUDA_API_VERSION
	.align		4
        /*0000*/ 	.byte	0x04, 0x37
        /*0002*/ 	.short	(.L_7 - .L_6)
.L_6:
        /*0004*/ 	.word	0x00000082


	//----- nvinfo : EIATTR_KPARAM_INFO
	.align		4
.L_7:
        /*0008*/ 	.byte	0x04, 0x17
        /*000a*/ 	.short	(.L_9 - .L_8)
.L_8:
        /*000c*/ 	.word	0x00000000
        /*0010*/ 	.short	0x0004
        /*0012*/ 	.short	0x0020
        /*0014*/ 	.byte	0x00, 0xf0, 0x11, 0x00


	//----- nvinfo : EIATTR_KPARAM_INFO
	.align		4
.L_9:
        /*0018*/ 	.byte	0x04, 0x17
        /*001a*/ 	.short	(.L_11 - .L_10)
.L_10:
        /*001c*/ 	.word	0x00000000
        /*0020*/ 	.short	0x0003
        /*0022*/ 	.short	0x0018
        /*0024*/ 	.byte	0x00, 0xf5, 0x21, 0x00


	//----- nvinfo : EIATTR_KPARAM_INFO
	.align		4
.L_11:
        /*0028*/ 	.byte	0x04, 0x17
        /*002a*/ 	.short	(.L_13 - .L_12)
.L_12:
        /*002c*/ 	.word	0x00000000
        /*0030*/ 	.short	0x0002
        /*0032*/ 	.short	0x0010
        /*0034*/ 	.byte	0x00, 0xf5, 0x21, 0x00


	//----- nvinfo : EIATTR_KPARAM_INFO
	.align		4
.L_13:
        /*0038*/ 	.byte	0x04, 0x17
        /*003a*/ 	.short	(.L_15 - .L_14)
.L_14:
        /*003c*/ 	.word	0x00000000
        /*0040*/ 	.short	0x0001
        /*0042*/ 	.short	0x0008
        /*0044*/ 	.byte	0x00, 0xf5, 0x21, 0x00


	//----- nvinfo : EIATTR_KPARAM_INFO
	.align		4
.L_15:
        /*0048*/ 	.byte	0x04, 0x17
        /*004a*/ 	.short	(.L_17 - .L_16)
.L_16:
        /*004c*/ 	.word	0x00000000
        /*0050*/ 	.short	0x0000
        /*0052*/ 	.short	0x0000
        /*0054*/ 	.byte	0x00, 0xf5, 0x21, 0x00


	//----- nvinfo : EIATTR_SPARSE_MMA_MASK
	.align		4
.L_17:
        /*0058*/ 	.byte	0x03, 0x50
        /*005a*/ 	.short	0x0000


	//----- nvinfo : EIATTR_MAXREG_COUNT
	.align		4
        /*005c*/ 	.byte	0x03, 0x1b
        /*005e*/ 	.short	0x00ff


	//----- nvinfo : EIATTR_MERCURY_ISA_VERSION
	.align		4
        /*0060*/ 	.byte	0x03, 0x5f
        /*0062*/ 	.short	0x0101


	//----- nvinfo : EIATTR_VRC_CTA_INIT_COUNT
	.align		4
        /*0064*/ 	.byte	0x02, 0x4a
	.zero		1
	.zero		1


	//----- nvinfo : EIATTR_EXIT_INSTR_OFFSETS
	.align		4
        /*0068*/ 	.byte	0x04, 0x1c
        /*006a*/ 	.short	(.L_19 - .L_18)


	//   ....[0]....
.L_18:
        /*006c*/ 	.word	0x000000c0


	//   ....[1]....
        /*0070*/ 	.word	0x00000240


	//   ....[2]....
        /*0074*/ 	.word	0x000004e0


	//   ....[3]....
        /*0078*/ 	.word	0x00000640


	//----- nvinfo : EIATTR_CRS_STACK_SIZE
	.align		4
.L_19:
        /*007c*/ 	.byte	0x04, 0x1e
        /*007e*/ 	.short	(.L_21 - .L_20)
.L_20:
        /*0080*/ 	.word	0x00000000


	//----- nvinfo : EIATTR_CBANK_PARAM_SIZE
	.align		4
.L_21:
        /*0084*/ 	.byte	0x03, 0x19
        /*0086*/ 	.short	0x0024


	//----- nvinfo : EIATTR_PARAM_CBANK
	.align		4
        /*0088*/ 	.byte	0x04, 0x0a
        /*008a*/ 	.short	(.L_23 - .L_22)
	.align		4
.L_22:
        /*008c*/ 	.word	index@(.nv.constant0._Z13select_kernelPKiPKfS2_Pfi)
        /*0090*/ 	.short	0x0380
        /*0092*/ 	.short	0x0024


	//----- nvinfo : EIATTR_SW_WAR
	.align		4
.L_23:
        /*0094*/ 	.byte	0x04, 0x36
        /*0096*/ 	.short	(.L_25 - .L_24)
.L_24:
        /*0098*/ 	.word	0x00000008
.L_25:


//--------------------- .nv.callgraph             --------------------------
	.section	.nv.callgraph,"",@"SHT_CUDA_CALLGRAPH"
	.align	4
	.sectionentsize	8
	.align		4
        /*0000*/ 	.word	0x00000000
	.align		4
        /*0004*/ 	.word	0xffffffff
	.align		4
        /*0008*/ 	.word	0x00000000
	.align		4
        /*000c*/ 	.word	0xfffffffe
	.align		4
        /*0010*/ 	.word	0x00000000
	.align		4
        /*0014*/ 	.word	0xfffffffd
	.align		4
        /*0018*/ 	.word	0x00000000
	.align		4
        /*001c*/ 	.word	0xfffffffc


//--------------------- .text._Z13select_kernelPKiPKfS2_Pfi --------------------------
	.section	.text._Z13select_kernelPKiPKfS2_Pfi,"ax",@progbits
	.align	128
        .global         _Z13select_kernelPKiPKfS2_Pfi
        .type           _Z13select_kernelPKiPKfS2_Pfi,@function
        .size           _Z13select_kernelPKiPKfS2_Pfi,(.L_x_5 - _Z13select_kernelPKiPKfS2_Pfi)
        .other          _Z13select_kernelPKiPKfS2_Pfi,@"STO_CUDA_ENTRY STV_DEFAULT"
_Z13select_kernelPKiPKfS2_Pfi:
.text._Z13select_kernelPKiPKfS2_Pfi:
[----:B------:R-:W-:Y:S01]  /*0000*/  LDC R1, c[0x0][0x37c] ;  /* 0x0000df00ff017b82 */ /* 0x000fe20000000800 */
[----:B------:R-:W0:Y:S07]  /*0010*/  S2R R3, SR_TID.X ;  /* 0x0000000000037919 */ /* 0x000e2e0000002100 */
[----:B------:R-:W0:Y:S01]  /*0020*/  S2UR UR4, SR_CTAID.X ;  /* 0x00000000000479c3 */ /* 0x000e220000002500 */
[----:B------:R-:W1:Y:S01]  /*0030*/  LDCU UR5, c[0x0][0x3a0] ;  /* 0x00007400ff0577ac */ /* 0x000e620008000800 */
[----:B------:R-:W2:Y:S06]  /*0040*/  LDCU.64 UR6, c[0x0][0x358] ;  /* 0x00006b00ff0677ac */ /* 0x000eac0008000a00 */
[----:B------:R-:W0:Y:S02]  /*0050*/  LDC R0, c[0x0][0x360] ;  /* 0x0000d800ff007b82 */ /* 0x000e240000000800 */
[----:B0-----:R-:W-:-:S04]  /*0060*/  IMAD R0, R0, UR4, R3 ;  /* 0x0000000400007c24 */ /* 0x001fc8000f8e0203 */
[----:B------:R-:W-:-:S04]  /*0070*/  IMAD.SHL.U32 R0, R0, 0x4, RZ ;  /* 0x0000000400007824 */ /* 0x000fc800078e00ff */
[----:B------:R-:W-:-:S05]  /*0080*/  VIADD R2, R0, 0x3 ;  /* 0x0000000300027836 */ /* 0x000fca0000000000 */
[----:B-1----:R-:W-:-:S13]  /*0090*/  ISETP.GE.AND P0, PT, R2, UR5, PT ;  /* 0x0000000502007c0c */ /* 0x002fda000bf06270 */
[----:B--2---:R-:W-:Y:S05]  /*00a0*/  @!P0 BRA `(.L_x_0) ;  /* 0x0000000400108947 */ /* 0x004fea0003800000 */
[----:B------:R-:W-:-:S13]  /*00b0*/  ISETP.GE.AND P0, PT, R0, UR5, PT ;  /* 0x0000000500007c0c */ /* 0x000fda000bf06270 */
[----:B------:R-:W-:Y:S05]  /*00c0*/  @P0 EXIT ;  /* 0x000000000000094d */ /* 0x000fea0003800000 */
[----:B------:R-:W0:Y:S01]  /*00d0*/  LDC R11, c[0x0][0x3a0] ;  /* 0x0000e800ff0b7b82 */ /* 0x000e220000000800 */
[----:B------:R-:W-:Y:S01]  /*00e0*/  ULOP3.LUT UP0, UR4, UR5, 0x3, URZ, 0xc0, !UPT ;  /* 0x0000000305047892 */ /* 0x000fe2000f80c0ff */
[----:B0-----:R-:W-:-:S05]  /*00f0*/  IMAD.IADD R2, R0, 0x1, -R11 ;  /* 0x0000000100027824 */ /* 0x001fca00078e0a0b */
[----:B------:R-:W-:-:S03]  /*0100*/  ISETP.GT.U32.AND P1, PT, R2, -0x4, PT ;  /* 0xfffffffc0200780c */ /* 0x000fc60003f24070 */
[----:B------:R-:W-:Y:S10]  /*0110*/  BRA.U !UP0, `(.L_x_1) ;  /* 0x0000000108487547 */ /* 0x000ff4000b800000 */
[----:B------:R-:W0:Y:S01]  /*0120*/  LDC.64 R12, c[0x0][0x380] ;  /* 0x0000e000ff0c7b82 */ /* 0x000e220000000a00 */
[----:B------:R-:W-:-:S07]  /*0130*/  UIADD3 UR4, UPT, UPT, -UR4, URZ, URZ ;  /* 0x000000ff04047290 */ /* 0x000fce000fffe1ff */
[----:B------:R-:W1:Y:S08]  /*0140*/  LDC.64 R8, c[0x0][0x388] ;  /* 0x0000e200ff087b82 */ /* 0x000e700000000a00 */
[----:B------:R-:W2:Y:S08]  /*0150*/  LDC.64 R6, c[0x0][0x390] ;  /* 0x0000e400ff067b82 */ /* 0x000eb00000000a00 */
[----:B------:R-:W3:Y:S02]  /*0160*/  LDC.64 R14, c[0x0][0x398] ;  /* 0x0000e600ff0e7b82 */ /* 0x000ee40000000a00 */
.L_x_2:
[----:B0-----:R-:W-:-:S06]  /*0170*/  IMAD.WIDE R2, R0, 0x4, R12 ;  /* 0x0000000400027825 */ /* 0x001fcc00078e020c */
[----:B----4-:R-:W4:Y:S01]  /*0180*/  LDG.E.CONSTANT R2, desc[UR6][R2.64] ;  /* 0x0000000602027981 */ /* 0x010f22000c1e9900 */
[----:B-1----:R-:W-:Y:S01]  /*0190*/  IMAD.WIDE R18, R0, 0x4, R8 ;  /* 0x0000000400127825 */ /* 0x002fe200078e0208 */
[----:B----4-:R-:W-:-:S13]  /*01a0*/  ISETP.NE.AND P0, PT, R2, RZ, PT ;  /* 0x000000ff0200720c */ /* 0x010fda0003f05270 */
[----:B------:R-:W4:Y:S01]  /*01b0*/  @P0 LDG.E.CONSTANT R21, desc[UR6][R18.64] ;  /* 0x0000000612150981 */ /* 0x000f22000c1e9900 */
[----:B--2---:R-:W-:-:S04]  /*01c0*/  IMAD.WIDE R16, R0, 0x4, R6 ;  /* 0x0000000400107825 */ /* 0x004fc800078e0206 */
[C---:B---3--:R-:W-:Y:S01]  /*01d0*/  IMAD.WIDE R4, R0.reuse, 0x4, R14 ;  /* 0x0000000400047825 */ /* 0x048fe200078e020e */
[----:B------:R-:W4:Y:S01]  /*01e0*/  @!P0 LDG.E.CONSTANT R21, desc[UR6][R16.64] ;  /* 0x0000000610158981 */ /* 0x000f22000c1e9900 */
[----:B------:R-:W-:Y:S02]  /*01f0*/  UIADD3 UR4, UPT, UPT, UR4, 0x1, URZ ;  /* 0x0000000104047890 */ /* 0x000fe4000fffe0ff */
[----:B------:R-:W-:Y:S02]  /*0200*/  VIADD R0, R0, 0x1 ;  /* 0x0000000100007836 */ /* 0x000fe40000000000 */
[----:B------:R-:W-:Y:S01]  /*0210*/  UISETP.NE.AND UP0, UPT, UR4, URZ, UPT ;  /* 0x000000ff0400728c */ /* 0x000fe2000bf05270 */
[----:B----4-:R4:W-:Y:S08]  /*0220*/  STG.E desc[UR6][R4.64], R21 ;  /* 0x0000001504007986 */ /* 0x0109f0000c101906 */
[----:B------:R-:W-:Y:S05]  /*0230*/  BRA.U UP0, `(.L_x_2) ;  /* 0xfffffffd00cc7547 */ /* 0x000fea000b83ffff */
.L_x_1:
[----:B------:R-:W-:Y:S05]  /*0240*/  @P1 EXIT ;  /* 0x000000000000194d */ /* 0x000fea0003800000 */
[----:B------:R-:W0:Y:S01]  /*0250*/  LDC.64 R2, c[0x0][0x380] ;  /* 0x0000e000ff027b82 */ /* 0x000e220000000a00 */
[----:B------:R-:W-:-:S07]  /*0260*/  IMAD.IADD R16, R0, 0x1, -R11 ;  /* 0x0000000100107824 */ /* 0x000fce00078e0a0b */
[----:B------:R-:W1:Y:S08]  /*0270*/  LDC.64 R6, c[0x0][0x390] ;  /* 0x0000e400ff067b82 */ /* 0x000e700000000a00 */
[----:B------:R-:W2:Y:S08]  /*0280*/  LDC.64 R8, c[0x0][0x398] ;  /* 0x0000e600ff087b82 */ /* 0x000eb00000000a00 */
[----:B----4-:R-:W3:Y:S01]  /*0290*/  LDC.64 R4, c[0x0][0x388] ;  /* 0x0000e200ff047b82 */ /* 0x010ee20000000a00 */
[----:B0-----:R-:W-:-:S05]  /*02a0*/  IADD3 R2, P0, PT, R2, 0x8, RZ ;  /* 0x0000000802027810 */ /* 0x001fca0007f1e0ff */
[----:B------:R-:W-:Y:S01]  /*02b0*/  IMAD.X R3, RZ, RZ, R3, P0 ;  /* 0x000000ffff037224 */ /* 0x000fe200000e0603 */
[----:B-1----:R-:W-:-:S05]  /*02c0*/  IADD3 R6, P2, PT, R6, 0x8, RZ ;  /* 0x0000000806067810 */ /* 0x002fca0007f5e0ff */
[----:B------:R-:W-:Y:S01]  /*02d0*/  IMAD.X R7, RZ, RZ, R7, P2 ;  /* 0x000000ffff077224 */ /* 0x000fe200010e0607 */
[----:B--2---:R-:W-:-:S05]  /*02e0*/  IADD3 R8, P3, PT, R8, 0x8, RZ ;  /* 0x0000000808087810 */ /* 0x004fca0007f7e0ff */
[----:B------:R-:W-:Y:S01]  /*02f0*/  IMAD.X R9, RZ, RZ, R9, P3 ;  /* 0x000000ffff097224 */ /* 0x000fe200018e0609 */
[----:B---3--:R-:W-:-:S04]  /*0300*/  IADD3 R4, P1, PT, R4, 0x8, RZ ;  /* 0x0000000804047810 */ /* 0x008fc80007f3e0ff */
[----:B------:R-:W-:-:S09]  /*0310*/  IADD3.X R5, PT, PT, RZ, R5, RZ, P1, !PT ;  /* 0x00000005ff057210 */ /* 0x000fd20000ffe4ff */
.L_x_3:
[----:B0-----:R-:W-:-:S05]  /*0320*/  IMAD.WIDE R10, R0, 0x4, R2 ;  /* 0x00000004000a7825 */ /* 0x001fca00078e0202 */
[----:B------:R-:W2:Y:S04]  /*0330*/  LDG.E.CONSTANT R15, desc[UR6][R10.64+-0x8] ;  /* 0xfffff8060a0f7981 */ /* 0x000ea8000c1e9900 */
[----:B------:R-:W3:Y:S04]  /*0340*/  LDG.E.CONSTANT R12, desc[UR6][R10.64+-0x4] ;  /* 0xfffffc060a0c7981 */ /* 0x000ee8000c1e9900 */
[----:B------:R-:W4:Y:S04]  /*0350*/  LDG.E.CONSTANT R13, desc[UR6][R10.64] ;  /* 0x000000060a0d7981 */ /* 0x000f28000c1e9900 */
[----:B------:R-:W5:Y:S01]  /*0360*/  LDG.E.CONSTANT R14, desc[UR6][R10.64+0x4] ;  /* 0x000004060a0e7981 */ /* 0x000f62000c1e9900 */
[----:B--2---:R-:W-:-:S02]  /*0370*/  ISETP.NE.AND P0, PT, R15, RZ, PT ;  /* 0x000000ff0f00720c */ /* 0x004fc40003f05270 */
[----:B---3--:R-:W-:Y:S02]  /*0380*/  ISETP.NE.AND P1, PT, R12, RZ, PT ;  /* 0x000000ff0c00720c */ /* 0x008fe40003f25270 */
[----:B----4-:R-:W-:Y:S01]  /*0390*/  ISETP.NE.AND P2, PT, R13, RZ, PT ;  /* 0x000000ff0d00720c */ /* 0x010fe20003f45270 */
[----:B------:R-:W-:Y:S01]  /*03a0*/  IMAD.WIDE R12, R0, 0x4, R4 ;  /* 0x00000004000c7825 */ /* 0x000fe200078e0204 */
[----:B-----5:R-:W-:-:S07]  /*03b0*/  ISETP.NE.AND P3, PT, R14, RZ, PT ;  /* 0x000000ff0e00720c */ /* 0x020fce0003f65270 */
[----:B------:R-:W2:Y:S04]  /*03c0*/  @P0 LDG.E.CONSTANT R17, desc[UR6][R12.64+-0x8] ;  /* 0xfffff8060c110981 */ /* 0x000ea8000c1e9900 */
[----:B------:R-:W3:Y:S04]  /*03d0*/  @P1 LDG.E.CONSTANT R19, desc[UR6][R12.64+-0x4] ;  /* 0xfffffc060c131981 */ /* 0x000ee8000c1e9900 */
[----:B------:R-:W4:Y:S04]  /*03e0*/  @P2 LDG.E.CONSTANT R21, desc[UR6][R12.64] ;  /* 0x000000060c152981 */ /* 0x000f28000c1e9900 */
[----:B------:R-:W5:Y:S01]  /*03f0*/  @P3 LDG.E.CONSTANT R23, desc[UR6][R12.64+0x4] ;  /* 0x000004060c173981 */ /* 0x000f62000c1e9900 */
[----:B------:R-:W-:-:S05]  /*0400*/  IMAD.WIDE R14, R0, 0x4, R6 ;  /* 0x00000004000e7825 */ /* 0x000fca00078e0206 */
[----:B------:R-:W2:Y:S04]  /*0410*/  @!P0 LDG.E.CONSTANT R17, desc[UR6][R14.64+-0x8] ;  /* 0xfffff8060e118981 */ /* 0x000ea8000c1e9900 */
[----:B------:R-:W3:Y:S04]  /*0420*/  @!P1 LDG.E.CONSTANT R19, desc[UR6][R14.64+-0x4] ;  /* 0xfffffc060e139981 */ /* 0x000ee8000c1e9900 */
[----:B------:R-:W4:Y:S04]  /*0430*/  @!P2 LDG.E.CONSTANT R21, desc[UR6][R14.64] ;  /* 0x000000060e15a981 */ /* 0x000f28000c1e9900 */
[----:B------:R-:W5:Y:S01]  /*0440*/  @!P3 LDG.E.CONSTANT R23, desc[UR6][R14.64+0x4] ;  /* 0x000004060e17b981 */ /* 0x000f62000c1e9900 */
[----:B------:R-:W-:Y:S01]  /*0450*/  IMAD.WIDE R10, R0, 0x4, R8 ;  /* 0x00000004000a7825 */ /* 0x000fe200078e0208 */
[----:B------:R-:W-:-:S03]  /*0460*/  IADD3 R16, PT, PT, R16, 0x4, RZ ;  /* 0x0000000410107810 */ /* 0x000fc60007ffe0ff */
[----:B------:R-:W-:Y:S01]  /*0470*/  VIADD R0, R0, 0x4 ;  /* 0x0000000400007836 */ /* 0x000fe20000000000 */
[----:B------:R-:W-:Y:S01]  /*0480*/  ISETP.NE.AND P0, PT, R16, RZ, PT ;  /* 0x000000ff1000720c */ /* 0x000fe20003f05270 */
[----:B--2---:R0:W-:Y:S04]  /*0490*/  STG.E desc[UR6][R10.64+-0x8], R17 ;  /* 0xfffff8110a007986 */ /* 0x0041e8000c101906 */
[----:B---3--:R0:W-:Y:S04]  /*04a0*/  STG.E desc[UR6][R10.64+-0x4], R19 ;  /* 0xfffffc130a007986 */ /* 0x0081e8000c101906 */
[----:B----4-:R0:W-:Y:S04]  /*04b0*/  STG.E desc[UR6][R10.64], R21 ;  /* 0x000000150a007986 */ /* 0x0101e8000c101906 */
[----:B-----5:R0:W-:Y:S01]  /*04c0*/  STG.E desc[UR6][R10.64+0x4], R23 ;  /* 0x000004170a007986 */ /* 0x0201e2000c101906 */
[----:B------:R-:W-:Y:S05]  /*04d0*/  @P0 BRA `(.L_x_3) ;  /* 0xfffffffc00900947 */ /* 0x000fea000383ffff */
[----:B------:R-:W-:Y:S05]  /*04e0*/  EXIT ;  /* 0x000000000000794d */ /* 0x000fea0003800000 */
.L_x_0:
[----:B------:R-:W0:Y:S01]  /*04f0*/  LDC.64 R4, c[0x0][0x380] ;  /* 0x0000e000ff047b82 */ /* 0x000e220000000a00 */
[----:B------:R-:W-:-:S07]  /*0500*/  SHF.R.S32.HI R0, RZ, 0x2, R0 ;  /* 0x00000002ff007819 */ /* 0x000fce0000011400 */
[----:B------:R-:W1:Y:S08]  /*0510*/  LDC.64 R2, c[0x0][0x388] ;  /* 0x0000e200ff027b82 */ /* 0x000e700000000a00 */
[----:B------:R-:W2:Y:S01]  /*0520*/  LDC.64 R8, c[0x0][0x390] ;  /* 0x0000e400ff087b82 */ /* 0x000ea20000000a00 */
[----:B0-----:R-:W-:-:S07]  /*0530*/  IMAD.WIDE R4, R0, 0x10, R4 ;  /* 0x0000001000047825 */ /* 0x001fce00078e0204 */
[----:B------:R-:W0:Y:S01]  /*0540*/  LDC.64 R10, c[0x0][0x398] ;  /* 0x0000e600ff0a7b82 */ /* 0x000e220000000a00 */
[----:B------:R-:W3:Y:S01]  /*0550*/  LDG.E.128.CONSTANT R4, desc[UR6][R4.64] ;  /* 0x0000000604047981 */ /* 0x000ee2000c1e9d00 */
[----:B-1----:R-:W-:-:S05]  /*0560*/  IMAD.WIDE R2, R0, 0x10, R2 ;  /* 0x0000001000027825 */ /* 0x002fca00078e0202 */
[----:B------:R0:W4:Y:S01]  /*0570*/  LDG.E.128.CONSTANT R12, desc[UR6][R2.64] ;  /* 0x00000006020c7981 */ /* 0x000122000c1e9d00 */
[----:B--2---:R-:W-:-:S05]  /*0580*/  IMAD.WIDE R8, R0, 0x10, R8 ;  /* 0x0000001000087825 */ /* 0x004fca00078e0208 */
[----:B------:R-:W4:Y:S01]  /*0590*/  LDG.E.128.CONSTANT R16, desc[UR6][R8.64] ;  /* 0x0000000608107981 */ /* 0x000f22000c1e9d00 */
[----:B0-----:R-:W-:Y:S01]  /*05a0*/  IMAD.WIDE R2, R0, 0x10, R10 ;  /* 0x0000001000027825 */ /* 0x001fe200078e020a */
[----:B---3--:R-:W-:Y:S02]  /*05b0*/  ISETP.NE.AND P0, PT, R4, RZ, PT ;  /* 0x000000ff0400720c */ /* 0x008fe40003f05270 */
[----:B------:R-:W-:Y:S02]  /*05c0*/  ISETP.NE.AND P1, PT, R5, RZ, PT ;  /* 0x000000ff0500720c */ /* 0x000fe40003f25270 */
[----:B------:R-:W-:Y:S02]  /*05d0*/  ISETP.NE.AND P2, PT, R6, RZ, PT ;  /* 0x000000ff0600720c */ /* 0x000fe40003f45270 */
[----:B------:R-:W-:Y:S02]  /*05e0*/  ISETP.NE.AND P3, PT, R7, RZ, PT ;  /* 0x000000ff0700720c */ /* 0x000fe40003f65270 */
[----:B----4-:R-:W-:-:S02]  /*05f0*/  FSEL R12, R16, R12, !P0 ;  /* 0x0000000c100c7208 */ /* 0x010fc40004000000 */
[----:B------:R-:W-:Y:S02]  /*0600*/  FSEL R13, R17, R13, !P1 ;  /* 0x0000000d110d7208 */ /* 0x000fe40004800000 */
[----:B------:R-:W-:Y:S02]  /*0610*/  FSEL R14, R18, R14, !P2 ;  /* 0x0000000e120e7208 */ /* 0x000fe40005000000 */
[----:B------:R-:W-:-:S05]  /*0620*/  FSEL R15, R19, R15, !P3 ;  /* 0x0000000f130f7208 */ /* 0x000fca0005800000 */
[----:B------:R-:W-:Y:S01]  /*0630*/  STG.E.128 desc[UR6][R2.64], R12 ;  /* 0x0000000c02007986 */ /* 0x000fe2000c101d06 */
[----:B------:R-:W-:Y:S05]  /*0640*/  EXIT ;  /* 0x000000000000794d */ /* 0x000fea0003800000 */
.L_x_4:
[----:B------:R-:W-:-:S00]  /*0650*/  BRA `(.L_x_4) ;  /* 0xfffffffc00fc7947 */ /* 0x000fc0000383ffff */
[----:B------:R-:W-:-:S00]  /*0660*/  NOP ;  /* 0x0000000000007918 */ /* 0x000fc00000000000 */
        /* <DEDUP_REMOVED lines=9> */
.L_x_5:


//--------------------- .nv.shared.reserved.0     --------------------------
	.section	.nv.shared.reserved.0,"aw",@nobits
	.weak		__nv_reservedSMEM_offset_0_alias
	.size		__nv_reservedSMEM_offset_0_alias, 0, 64
	.other		__nv_reservedSMEM_offset_0_alias,@"STO_CUDA_RESERVED_SHARED STV_DEFAULT"
__nv_reservedSMEM_offset_0_alias:
	.zero		0
	.zero		64


//--------------------- .nv.constant0._Z13select_kernelPKiPKfS2_Pfi --------------------------
	.section	.nv.constant0._Z13select_kernelPKiPKfS2_Pfi,"a",@progbits
	.sectionflags	@""
	.align	4
.nv.constant0._Z13select_kernelPKiPKfS2_Pfi:
	.zero		932


//--------------------- SYMBOLS --------------------------

	.type		.nv.reservedSmem.offset0,@object
	.size		.nv.reservedSmem.offset0,0x4
